//
// Generated by NVIDIA NVVM Compiler
//
// Compiler Build ID: CL-36424714
// Cuda compilation tools, release 13.0, V13.0.88
// Based on NVVM 20.0.0
//

.version 9.0
.target sm_100
.address_size 64

	// .globl	_Z8loop_gpuv
.extern .func  (.param .b32 func_retval0) vprintf
(
	.param .b64 vprintf_param_0,
	.param .b64 vprintf_param_1
)
;
.global .align 1 .b8 $str[20] = {71, 80, 85, 32, 76, 111, 111, 112, 44, 32, 78, 85, 77, 32, 58, 32, 37, 100, 10};

.visible .entry _Z8loop_gpuv()
{
	.local .align 8 .b8 	__local_depot0[8];
	.reg .b64 	%SP;
	.reg .b64 	%SPL;
	.reg .b32 	%r<4>;
	.reg .b64 	%rd<5>;

	mov.u64 	%SPL, __local_depot0;
	cvta.local.u64 	%SP, %SPL;
	add.u64 	%rd1, %SP, 0;
	add.u64 	%rd2, %SPL, 0;
	mov.u32 	%r1, %tid.x;
	st.local.u32 	[%rd2], %r1;
	mov.u64 	%rd3, $str;
	cvta.global.u64 	%rd4, %rd3;
	{ // callseq 0, 0
	.param .b64 param0;
	st.param.b64 	[param0], %rd4;
	.param .b64 param1;
	st.param.b64 	[param1], %rd1;
	.param .b32 retval0;
	call.uni (retval0), 
	vprintf, 
	(
	param0, 
	param1
	);
	ld.param.b32 	%r2, [retval0];
	} // callseq 0
	ret;

}


// ===== COMPILED SASS (sm_100) =====

	.target	sm_100

	.elftype	@"ET_EXEC"


//--------------------- .note.nv.tkinfo           --------------------------
	.section	.note.nv.tkinfo,"",@"SHT_NOTE"
	.sectionflags	@"SHF_NOTE_NV_TKINFO"
	.tkinfo
        /*0018*/ 	.word	0x00000002
        /*0030*/ 	.string	""
        /*0030*/ 	.string	"ptxas"
        /*0030*/ 	.string	"Cuda compilation tools, release 13.0, V13.0.88"
        /*0030*/ 	.string	"Build cuda_13.0.r13.0/compiler.36424714_0"
        /*0030*/ 	.string	"-arch sm_100 -m 64 "



//--------------------- .note.nv.cuinfo           --------------------------
	.section	.note.nv.cuinfo,"",@"SHT_NOTE"
	.sectionflags	@"SHF_NOTE_NV_CUINFO"
        /*0018*/ 	.short	0x0002
        /*001a*/ 	.short	0x0064
        /*001c*/ 	.short	0x0082
	.zero		2


//--------------------- .nv.info                  --------------------------
	.section	.nv.info,"",@"SHT_CUDA_INFO"
	.align	4


	//----- nvinfo : EIATTR_REGCOUNT
	.align		4
        /*0000*/ 	.byte	0x04, 0x2f
        /*0002*/ 	.short	(.L_2 - .L_1)
	.align		4
.L_1:
        /*0004*/ 	.word	index@(_Z8loop_gpuv)
        /*0008*/ 	.word	0x00000018


	//----- nvinfo : EIATTR_FRAME_SIZE
	.align		4
.L_2:
        /*000c*/ 	.byte	0x04, 0x11
        /*000e*/ 	.short	(.L_4 - .L_3)
	.align		4
.L_3:
        /*0010*/ 	.word	index@(_Z8loop_gpuv)
        /*0014*/ 	.word	0x00000008


	//----- nvinfo : EIATTR_MIN_STACK_SIZE
	.align		4
.L_4:
        /*0018*/ 	.byte	0x04, 0x12
        /*001a*/ 	.short	(.L_6 - .L_5)
	.align		4
.L_5:
        /*001c*/ 	.word	index@(_Z8loop_gpuv)
        /*0020*/ 	.word	0x00000008
.L_6:


//--------------------- .nv.compat                --------------------------
	.section	.nv.compat,"",@"SHT_CUDA_COMPAT_INFO"
	.align	4
        /*0000*/ 	.byte	0x02, 0x09, 0x00, 0x00, 0x02, 0x02, 0x01, 0x00, 0x02, 0x05, 0x05, 0x00, 0x03, 0x07, 0x01, 0x01
        /*0010*/ 	.byte	0x02, 0x03, 0x00, 0x00, 0x02, 0x06, 0x01, 0x00, 0x04, 0x0b, 0x08, 0x00, 0x09, 0x00, 0x00, 0x00
        /*0020*/ 	.byte	0x00, 0x00, 0x00, 0x00


//--------------------- .nv.info._Z8loop_gpuv     --------------------------
	.section	.nv.info._Z8loop_gpuv,"",@"SHT_CUDA_INFO"
	.sectionflags	@""
	.align	4


	//----- nvinfo : EIATTR_CUDA_API_VERSION
	.align		4
        /*0000*/ 	.byte	0x04, 0x37
        /*0002*/ 	.short	(.L_8 - .L_7)
.L_7:
        /*0004*/ 	.word	0x00000082


	//----- nvinfo : EIATTR_SPARSE_MMA_MASK
	.align		4
.L_8:
        /*0008*/ 	.byte	0x03, 0x50
        /*000a*/ 	.short	0x0000


	//----- nvinfo : EIATTR_MAXREG_COUNT
	.align		4
        /*000c*/ 	.byte	0x03, 0x1b
        /*000e*/ 	.short	0x00ff


	//----- nvinfo : EIATTR_EXTERNS
	.align		4
        /*0010*/ 	.byte	0x04, 0x0f
        /*0012*/ 	.short	(.L_10 - .L_9)


	//   ....[0]....
	.align		4
.L_9:
        /*0014*/ 	.word	index@(vprintf)


	//----- nvinfo : EIATTR_MERCURY_ISA_VERSION
	.align		4
.L_10:
        /*0018*/ 	.byte	0x03, 0x5f
        /*001a*/ 	.short	0x0101


	//----- nvinfo : EIATTR_VRC_CTA_INIT_COUNT
	.align		4
        /*001c*/ 	.byte	0x02, 0x4a
	.zero		1
	.zero		1


	//----- nvinfo : EIATTR_SYSCALL_OFFSETS
	.align		4
        /*0020*/ 	.byte	0x04, 0x46
        /*0022*/ 	.short	(.L_12 - .L_11)


	//   ....[0]....
.L_11:
        /*0024*/ 	.word	0x000000e0


	//----- nvinfo : EIATTR_EXIT_INSTR_OFFSETS
	.align		4
.L_12:
        /*0028*/ 	.byte	0x04, 0x1c
        /*002a*/ 	.short	(.L_14 - .L_13)


	//   ....[0]....
.L_13:
        /*002c*/ 	.word	0x000000f0


	//----- nvinfo : EIATTR_SW_WAR
	.align		4
.L_14:
        /*0030*/ 	.byte	0x04, 0x36
        /*0032*/ 	.short	(.L_16 - .L_15)
.L_15:
        /*0034*/ 	.word	0x00000008
.L_16:


//--------------------- .nv.callgraph             --------------------------
	.section	.nv.callgraph,"",@"SHT_CUDA_CALLGRAPH"
	.align	4
	.sectionentsize	8
	.align		4
        /*0000*/ 	.word	0x00000000
	.align		4
        /*0004*/ 	.word	0xffffffff
	.align		4
        /*0008*/ 	.word	index@(_Z8loop_gpuv)
	.align		4
        /*000c*/ 	.word	index@(vprintf)
	.align		4
        /*0010*/ 	.word	0x00000000
	.align		4
        /*0014*/ 	.word	0xfffffffe
	.align		4
        /*0018*/ 	.word	0x00000000
	.align		4
        /*001c*/ 	.word	0xfffffffd
	.align		4
        /*0020*/ 	.word	0x00000000
	.align		4
        /*0024*/ 	.word	0xfffffffc


//--------------------- .nv.constant4             --------------------------
	.section	.nv.constant4,"a",@progbits
	.align	8
	.align		8
.nv.constant4:
        /*0000*/ 	.dword	vprintf
	.align		8
        /*0008*/ 	.dword	$str


//--------------------- .text._Z8loop_gpuv        --------------------------
	.section	.text._Z8loop_gpuv,"ax",@progbits
	.align	128
        .global         _Z8loop_gpuv
        .type           _Z8loop_gpuv,@function
        .size           _Z8loop_gpuv,(.L_x_2 - _Z8loop_gpuv)
        .other          _Z8loop_gpuv,@"STO_CUDA_ENTRY STV_DEFAULT"
_Z8loop_gpuv:
.text._Z8loop_gpuv:
[----:B------:R-:W0:Y:S01]  /*0000*/  LDC R1, c[0x0][0x37c] ;  /* 0x0000df00ff017b82 */ /* 0x000e220000000800 */
[----:B------:R-:W1:Y:S01]  /*0010*/  S2R R8, SR_TID.X ;  /* 0x0000000000087919 */ /* 0x000e620000002100 */
[----:B0-----:R-:W-:Y:S01]  /*0020*/  VIADD R1, R1, 0xfffffff8 ;  /* 0xfffffff801017836 */ /* 0x001fe20000000000 */
[----:B------:R-:W-:Y:S01]  /*0030*/  MOV R0, 0x0 ;  /* 0x0000000000007802 */ /* 0x000fe20000000f00 */
[----:B------:R-:W0:Y:S04]  /*0040*/  LDCU UR4, c[0x0][0x2f8] ;  /* 0x00005f00ff0477ac */ /* 0x000e280008000800 */
[----:B------:R2:W3:Y:S01]  /*0050*/  LDC.64 R2, c[0x4][R0] ;  /* 0x0100000000027b82 */ /* 0x0004e20000000a00 */
[----:B------:R-:W4:Y:S01]  /*0060*/  LDCU.64 UR6, c[0x4][0x8] ;  /* 0x01000100ff0677ac */ /* 0x000f220008000a00 */
[----:B------:R-:W5:Y:S01]  /*0070*/  LDCU UR5, c[0x0][0x2fc] ;  /* 0x00005f80ff0577ac */ /* 0x000f620008000800 */
[----:B0-----:R-:W-:Y:S01]  /*0080*/  IADD3 R6, P0, PT, R1, UR4, RZ ;  /* 0x0000000401067c10 */ /* 0x001fe2000ff1e0ff */
[----:B----4-:R-:W-:Y:S01]  /*0090*/  IMAD.U32 R4, RZ, RZ, UR6 ;  /* 0x00000006ff047e24 */ /* 0x010fe2000f8e00ff */
[----:B------:R-:W-:-:S03]  /*00a0*/  MOV R5, UR7 ;  /* 0x0000000700057c02 */ /* 0x000fc60008000f00 */
[----:B-----5:R-:W-:Y:S01]  /*00b0*/  IMAD.X R7, RZ, RZ, UR5, P0 ;  /* 0x00000005ff077e24 */ /* 0x020fe200080e06ff */
[----:B-1----:R2:W-:Y:S07]  /*00c0*/  STL [R1], R8 ;  /* 0x0000000801007387 */ /* 0x0025ee0000100800 */
[----:B------:R-:W-:-:S07]  /*00d0*/  LEPC R20, `(.L_x_0) ;  /* 0x000000001014794e */ /* 0x000fce0000000000 */
[----:B--23--:R-:W-:Y:S05]  /*00e0*/  CALL.ABS.NOINC R2 ;  /* 0x0000000002007343 */ /* 0x00cfea0003c00000 */
.L_x_0:
[----:B------:R-:W-:Y:S05]  /*00f0*/  EXIT ;  /* 0x000000000000794d */ /* 0x000fea0003800000 */
.L_x_1:
[----:B------:R-:W-:-:S00]  /*0100*/  BRA `(.L_x_1) ;  /* 0xfffffffc00fc7947 */ /* 0x000fc0000383ffff */
[----:B------:R-:W-:-:S00]  /*0110*/  NOP ;  /* 0x0000000000007918 */ /* 0x000fc00000000000 */
        /* <DEDUP_REMOVED lines=14> */
.L_x_2:


//--------------------- .nv.global.init           --------------------------
	.section	.nv.global.init,"aw",@progbits
.nv.global.init:
	.type		$str,@object
	.size		$str,(.L_0 - $str)
$str:
        /*0000*/ 	.byte	0x47, 0x50, 0x55, 0x20, 0x4c, 0x6f, 0x6f, 0x70, 0x2c, 0x20, 0x4e, 0x55, 0x4d, 0x20, 0x3a, 0x20
        /*0010*/ 	.byte	0x25, 0x64, 0x0a, 0x00
.L_0:


//--------------------- .nv.shared.reserved.0     --------------------------
	.section	.nv.shared.reserved.0,"aw",@nobits
	.weak		__nv_reservedSMEM_offset_0_alias
	.size		__nv_reservedSMEM_offset_0_alias, 0, 64
	.other		__nv_reservedSMEM_offset_0_alias,@"STO_CUDA_RESERVED_SHARED STV_DEFAULT"
__nv_reservedSMEM_offset_0_alias:
	.zero		0
	.zero		64


//--------------------- .nv.constant0._Z8loop_gpuv --------------------------
	.section	.nv.constant0._Z8loop_gpuv,"a",@progbits
	.sectionflags	@""
	.align	4
.nv.constant0._Z8loop_gpuv:
	.zero		896


//--------------------- SYMBOLS --------------------------

	.type		.nv.reservedSmem.offset0,@object
	.size		.nv.reservedSmem.offset0,0x4
	.type		vprintf,@function
